	.headerflags	@"EF_CUDA_TEXMODE_UNIFIED EF_CUDA_64BIT_ADDRESS EF_CUDA_ACCELERATORS EF_CUDA_SM90 EF_CUDA_VIRTUAL_SM(EF_CUDA_SM90)"
	.elftype	@"ET_EXEC"


//--------------------- .nv.info                  --------------------------
	.section	.nv.info,"",@"SHT_CUDA_INFO"
	.align	4


	//----- nvinfo : EIATTR_REGCOUNT
	.align		4
        /*0000*/ 	.byte	0x04, 0x2f
        /*0002*/ 	.short	(.L_1 - .L_0)
	.align		4
.L_0:
        /*0004*/ 	.word	index@(triton_poi_fused__unsafe_index_add_mul_sub_20)
        /*0008*/ 	.word	0x00000012


	//----- nvinfo : EIATTR_MIN_STACK_SIZE
	.align		4
.L_1:
        /*000c*/ 	.byte	0x04, 0x12
        /*000e*/ 	.short	(.L_3 - .L_2)
	.align		4
.L_2:
        /*0010*/ 	.word	index@(triton_poi_fused__unsafe_index_add_mul_sub_20)
        /*0014*/ 	.word	0x00000000


	//----- nvinfo : EIATTR_FRAME_SIZE
	.align		4
.L_3:
        /*0018*/ 	.byte	0x04, 0x11
        /*001a*/ 	.short	(.L_5 - .L_4)
	.align		4
.L_4:
        /*001c*/ 	.word	index@(triton_poi_fused__unsafe_index_add_mul_sub_20)
        /*0020*/ 	.word	0x00000000


	//----- nvinfo : EIATTR_MIN_STACK_SIZE
	.align		4
.L_5:
        /*0024*/ 	.byte	0x04, 0x12
        /*0026*/ 	.short	(.L_7 - .L_6)
	.align		4
.L_6:
        /*0028*/ 	.word	index@(triton_poi_fused__unsafe_index_add_mul_sub_20)
        /*002c*/ 	.word	0x00000000
.L_7:


//--------------------- .nv.info.triton_poi_fused__unsafe_index_add_mul_sub_20 --------------------------
	.section	.nv.info.triton_poi_fused__unsafe_index_add_mul_sub_20,"",@"SHT_CUDA_INFO"
	.sectionflags	@""
	.align	4


	//----- nvinfo : EIATTR_CUDA_API_VERSION
	.align		4
        /*0000*/ 	.byte	0x04, 0x37
        /*0002*/ 	.short	(.L_9 - .L_8)
.L_8:
        /*0004*/ 	.word	0x0000007c


	//----- nvinfo : EIATTR_KPARAM_INFO
	.align		4
.L_9:
        /*0008*/ 	.byte	0x04, 0x17
        /*000a*/ 	.short	(.L_11 - .L_10)
.L_10:
        /*000c*/ 	.word	0x00000000
        /*0010*/ 	.short	0x0006
        /*0012*/ 	.short	0x0030
        /*0014*/ 	.byte	0x00, 0xf0, 0x11, 0x00


	//----- nvinfo : EIATTR_KPARAM_INFO
	.align		4
.L_11:
        /*0018*/ 	.byte	0x04, 0x17
        /*001a*/ 	.short	(.L_13 - .L_12)
.L_12:
        /*001c*/ 	.word	0x00000000
        /*0020*/ 	.short	0x0005
        /*0022*/ 	.short	0x0028
        /*0024*/ 	.byte	0x00, 0xf4, 0x21, 0x00


	//----- nvinfo : EIATTR_KPARAM_INFO
	.align		4
.L_13:
        /*0028*/ 	.byte	0x04, 0x17
        /*002a*/ 	.short	(.L_15 - .L_14)
.L_14:
        /*002c*/ 	.word	0x00000000
        /*0030*/ 	.short	0x0004
        /*0032*/ 	.short	0x0020
        /*0034*/ 	.byte	0x00, 0xf4, 0x21, 0x00


	//----- nvinfo : EIATTR_KPARAM_INFO
	.align		4
.L_15:
        /*0038*/ 	.byte	0x04, 0x17
        /*003a*/ 	.short	(.L_17 - .L_16)
.L_16:
        /*003c*/ 	.word	0x00000000
        /*0040*/ 	.short	0x0003
        /*0042*/ 	.short	0x0018
        /*0044*/ 	.byte	0x00, 0xf4, 0x21, 0x00


	//----- nvinfo : EIATTR_KPARAM_INFO
	.align		4
.L_17:
        /*0048*/ 	.byte	0x04, 0x17
        /*004a*/ 	.short	(.L_19 - .L_18)
.L_18:
        /*004c*/ 	.word	0x00000000
        /*0050*/ 	.short	0x0002
        /*0052*/ 	.short	0x0010
        /*0054*/ 	.byte	0x00, 0xf4, 0x21, 0x00


	//----- nvinfo : EIATTR_KPARAM_INFO
	.align		4
.L_19:
        /*0058*/ 	.byte	0x04, 0x17
        /*005a*/ 	.short	(.L_21 - .L_20)
.L_20:
        /*005c*/ 	.word	0x00000000
        /*0060*/ 	.short	0x0001
        /*0062*/ 	.short	0x0008
        /*0064*/ 	.byte	0x00, 0xf4, 0x21, 0x00


	//----- nvinfo : EIATTR_KPARAM_INFO
	.align		4
.L_21:
        /*0068*/ 	.byte	0x04, 0x17
        /*006a*/ 	.short	(.L_23 - .L_22)
.L_22:
        /*006c*/ 	.word	0x00000000
        /*0070*/ 	.short	0x0000
        /*0072*/ 	.short	0x0000
        /*0074*/ 	.byte	0x00, 0xf4, 0x21, 0x00


	//----- nvinfo : EIATTR_SPARSE_MMA_MASK
	.align		4
.L_23:
        /*0078*/ 	.byte	0x03, 0x50
        /*007a*/ 	.short	0x0000


	//----- nvinfo : EIATTR_MAXREG_COUNT
	.align		4
        /*007c*/ 	.byte	0x03, 0x1b
        /*007e*/ 	.short	0x00ff


	//----- nvinfo : EIATTR_EXIT_INSTR_OFFSETS
	.align		4
        /*0080*/ 	.byte	0x04, 0x1c
        /*0082*/ 	.short	(.L_25 - .L_24)


	//   ....[0]....
.L_24:
        /*0084*/ 	.word	0x00000410


	//----- nvinfo : EIATTR_REQNTID
	.align		4
.L_25:
        /*0088*/ 	.byte	0x04, 0x10
        /*008a*/ 	.short	(.L_27 - .L_26)
.L_26:
        /*008c*/ 	.word	0x00000080
        /*0090*/ 	.word	0x00000001
        /*0094*/ 	.word	0x00000001


	//----- nvinfo : EIATTR_CBANK_PARAM_SIZE
	.align		4
.L_27:
        /*0098*/ 	.byte	0x03, 0x19
        /*009a*/ 	.short	0x0034


	//----- nvinfo : EIATTR_PARAM_CBANK
	.align		4
        /*009c*/ 	.byte	0x04, 0x0a
        /*009e*/ 	.short	(.L_29 - .L_28)
	.align		4
.L_28:
        /*00a0*/ 	.word	index@(.nv.constant0.triton_poi_fused__unsafe_index_add_mul_sub_20)
        /*00a4*/ 	.short	0x0210
        /*00a6*/ 	.short	0x0034


	//----- nvinfo : EIATTR_SW_WAR
	.align		4
.L_29:
        /*00a8*/ 	.byte	0x04, 0x36
        /*00aa*/ 	.short	(.L_31 - .L_30)
.L_30:
        /*00ac*/ 	.word	0x00000008
.L_31:


//--------------------- .nv.callgraph             --------------------------
	.section	.nv.callgraph,"",@"SHT_CUDA_CALLGRAPH"
	.align	4
	.sectionentsize	8
	.align		4
        /*0000*/ 	.word	0x00000000
	.align		4
        /*0004*/ 	.word	0xffffffff
	.align		4
        /*0008*/ 	.word	0x00000000
	.align		4
        /*000c*/ 	.word	0xfffffffe
	.align		4
        /*0010*/ 	.word	0x00000000
	.align		4
        /*0014*/ 	.word	0xfffffffd
	.align		4
        /*0018*/ 	.word	0x00000000
	.align		4
        /*001c*/ 	.word	0xfffffffc


//--------------------- .text.triton_poi_fused__unsafe_index_add_mul_sub_20 --------------------------
	.section	.text.triton_poi_fused__unsafe_index_add_mul_sub_20,"ax",@progbits
	.align	128
        .global         triton_poi_fused__unsafe_index_add_mul_sub_20
        .type           triton_poi_fused__unsafe_index_add_mul_sub_20,@function
        .size           triton_poi_fused__unsafe_index_add_mul_sub_20,(.L_x_1 - triton_poi_fused__unsafe_index_add_mul_sub_20)
        .other          triton_poi_fused__unsafe_index_add_mul_sub_20,@"STO_CUDA_ENTRY STV_DEFAULT"
triton_poi_fused__unsafe_index_add_mul_sub_20:
.text.triton_poi_fused__unsafe_index_add_mul_sub_20:
[----:B------:R-:W-:Y:S01]  /*0000*/  LDC R1, c[0x0][0x28] ;  /* 0x00000a00ff017b82 */ /* 0x000fe20000000800 */
[----:B------:R-:W1:Y:S07]  /*0010*/  S2R R0, SR_TID.X ;  /* 0x0000000000007919 */ /* 0x000e6e0000002100 */
[----:B------:R-:W2:Y:S01]  /*0020*/  LDC.64 R6, c[0x0][0x218] ;  /* 0x00008600ff067b82 */ /* 0x000ea20000000a00 */
[----:B------:R-:W-:Y:S01]  /*0030*/  ULDC.64 UR4, c[0x0][0x208] ;  /* 0x0000820000047ab9 */ /* 0x000fe20000000a00 */
[----:B------:R-:W-:Y:S01]  /*0040*/  ULDC.64 UR6, c[0x0][0x220] ;  /* 0x0000880000067ab9 */ /* 0x000fe20000000a00 */
[----:B------:R-:W3:Y:S05]  /*0050*/  S2R R3, SR_CTAID.X ;  /* 0x0000000000037919 */ /* 0x000eea0000002500 */
[----:B------:R-:W4:Y:S01]  /*0060*/  LDC.64 R10, c[0x0][0x228] ;  /* 0x00008a00ff0a7b82 */ /* 0x000f220000000a00 */
[----:B-1----:R-:W-:-:S05]  /*0070*/  LOP3.LUT R0, R0, 0x7f, RZ, 0xc0, !PT ;  /* 0x0000007f00007812 */ /* 0x002fca00078ec0ff */
[----:B---3--:R-:W-:-:S05]  /*0080*/  IMAD R0, R3, 0x80, R0 ;  /* 0x0000008003007824 */ /* 0x008fca00078e0200 */
[----:B------:R-:W-:-:S04]  /*0090*/  SHF.R.S32.HI R5, RZ, 0x1f, R0 ;  /* 0x0000001fff057819 */ /* 0x000fc80000011400 */
[----:B------:R-:W-:Y:S02]  /*00a0*/  LEA.HI R8, R5, R0, RZ, 0x4 ;  /* 0x0000000005087211 */ /* 0x000fe400078f20ff */
[----:B------:R-:W1:Y:S02]  /*00b0*/  LDC.64 R4, c[0x0][0x210] ;  /* 0x00008400ff047b82 */ /* 0x000e640000000a00 */
[----:B------:R-:W-:Y:S02]  /*00c0*/  LOP3.LUT R9, R8, 0xfffffff0, RZ, 0xc0, !PT ;  /* 0xfffffff008097812 */ /* 0x000fe400078ec0ff */
[----:B------:R-:W-:-:S03]  /*00d0*/  SHF.R.S32.HI R8, RZ, 0x4, R8 ;  /* 0x00000004ff087819 */ /* 0x000fc60000011408 */
[----:B------:R-:W-:Y:S01]  /*00e0*/  IMAD.IADD R2, R0, 0x1, -R9 ;  /* 0x0000000100027824 */ /* 0x000fe200078e0a09 */
[----:B------:R-:W-:-:S03]  /*00f0*/  LEA.HI R9, R8, R8, RZ, 0x4 ;  /* 0x0000000808097211 */ /* 0x000fc600078f20ff */
[----:B--2---:R-:W-:Y:S01]  /*0100*/  IMAD.WIDE R6, R2, 0x8, R6 ;  /* 0x0000000802067825 */ /* 0x004fe200078e0206 */
[----:B------:R-:W-:-:S03]  /*0110*/  LOP3.LUT R9, R9, 0xfffffff0, RZ, 0xc0, !PT ;  /* 0xfffffff009097812 */ /* 0x000fc600078ec0ff */
[----:B----4-:R-:W-:Y:S02]  /*0120*/  IMAD.WIDE R10, R2, 0x8, R10 ;  /* 0x00000008020a7825 */ /* 0x010fe400078e020a */
[----:B------:R-:W2:Y:S02]  /*0130*/  LDG.E.EL.64 R6, desc[UR4][R6.64] ;  /* 0x0000000406067981 */ /* 0x000ea4000c2e1b00 */
[----:B------:R-:W-:Y:S02]  /*0140*/  IMAD.IADD R9, R8, 0x1, -R9 ;  /* 0x0000000108097824 */ /* 0x000fe400078e0a09 */
[----:B------:R-:W3:Y:S02]  /*0150*/  LDG.E.EL.64 R10, desc[UR4][R10.64] ;  /* 0x000000040a0a7981 */ /* 0x000ee4000c2e1b00 */
[----:B-1----:R-:W-:-:S05]  /*0160*/  IMAD.WIDE R4, R9, 0x8, R4 ;  /* 0x0000000809047825 */ /* 0x002fca00078e0204 */
[----:B------:R1:W4:Y:S01]  /*0170*/  LDG.E.EL.64 R8, desc[UR4][R4.64] ;  /* 0x0000000404087981 */ /* 0x000322000c2e1b00 */
[----:B------:R-:W-:-:S04]  /*0180*/  SHF.R.S32.HI R3, RZ, 0x18, R3 ;  /* 0x00000018ff037819 */ /* 0x000fc80000011403 */
[----:B------:R-:W-:-:S04]  /*0190*/  SGXT R3, R3, 0x1 ;  /* 0x000000010303781a */ /* 0x000fc80000000200 */
[----:B------:R-:W-:Y:S01]  /*01a0*/  LEA.HI R3, R3, R0, RZ, 0x8 ;  /* 0x0000000003037211 */ /* 0x000fe200078f40ff */
[----:B-1----:R-:W1:Y:S03]  /*01b0*/  LDC.64 R4, c[0x0][0x230] ;  /* 0x00008c00ff047b82 */ /* 0x002e660000000a00 */
[----:B------:R-:W-:-:S05]  /*01c0*/  SHF.R.S32.HI R3, RZ, 0x8, R3 ;  /* 0x00000008ff037819 */ /* 0x000fca0000011403 */
[----:B------:R-:W-:Y:S02]  /*01d0*/  IMAD R3, R3, 0x24, RZ ;  /* 0x0000002403037824 */ /* 0x000fe400078e02ff */
[----:B-1----:R-:W-:-:S06]  /*01e0*/  IMAD.WIDE R4, R2, 0x4, R4 ;  /* 0x0000000402047825 */ /* 0x002fcc00078e0204 */
[----:B------:R-:W5:Y:S01]  /*01f0*/  LDG.E.EL R4, desc[UR4][R4.64] ;  /* 0x0000000404047981 */ /* 0x000f62000c2e1900 */
[----:B--2---:R-:W-:Y:S02]  /*0200*/  IADD3 R13, P0, R6, 0x6, RZ ;  /* 0x00000006060d7810 */ /* 0x004fe40007f1e0ff */
[----:B------:R-:W-:-:S03]  /*0210*/  ISETP.GE.AND P1, PT, R7, RZ, PT ;  /* 0x000000ff0700720c */ /* 0x000fc60003f26270 */
[----:B------:R-:W-:Y:S01]  /*0220*/  IMAD.X R15, RZ, RZ, R7, P0 ;  /* 0x000000ffff0f7224 */ /* 0x000fe200000e0607 */
[----:B------:R-:W-:Y:S02]  /*0230*/  SEL R12, R13, R6, !P1 ;  /* 0x000000060d0c7207 */ /* 0x000fe40004800000 */
[----:B---3--:R-:W-:Y:S02]  /*0240*/  IADD3 R13, P0, R10, 0x6, RZ ;  /* 0x000000060a0d7810 */ /* 0x008fe40007f1e0ff */
[----:B------:R-:W-:Y:S02]  /*0250*/  SEL R7, R15, R7, !P1 ;  /* 0x000000070f077207 */ /* 0x000fe40004800000 */
[C---:B------:R-:W-:Y:S01]  /*0260*/  LEA R6, P2, R12.reuse, UR6, 0x2 ;  /* 0x000000060c067c11 */ /* 0x040fe2000f8410ff */
[----:B------:R-:W-:Y:S01]  /*0270*/  IMAD.X R15, RZ, RZ, R11, P0 ;  /* 0x000000ffff0f7224 */ /* 0x000fe200000e060b */
[----:B------:R-:W-:Y:S02]  /*0280*/  ISETP.GE.AND P1, PT, R11, RZ, PT ;  /* 0x000000ff0b00720c */ /* 0x000fe40003f26270 */
[----:B------:R-:W-:-:S02]  /*0290*/  LEA.HI.X R7, R12, UR7, R7, 0x2, P2 ;  /* 0x000000070c077c11 */ /* 0x000fc400090f1407 */
[----:B------:R-:W-:Y:S02]  /*02a0*/  SEL R12, R13, R10, !P1 ;  /* 0x0000000a0d0c7207 */ /* 0x000fe40004800000 */
[----:B------:R-:W-:Y:S02]  /*02b0*/  SEL R11, R15, R11, !P1 ;  /* 0x0000000b0f0b7207 */ /* 0x000fe40004800000 */
[----:B----4-:R-:W-:Y:S02]  /*02c0*/  IADD3 R13, P1, R8, 0x6, RZ ;  /* 0x00000006080d7810 */ /* 0x010fe40007f3e0ff */
[C---:B------:R-:W-:Y:S02]  /*02d0*/  LEA R10, P2, R12.reuse, UR6, 0x2 ;  /* 0x000000060c0a7c11 */ /* 0x040fe4000f8410ff */
[----:B------:R-:W-:Y:S01]  /*02e0*/  ISETP.GE.AND P0, PT, R9, RZ, PT ;  /* 0x000000ff0900720c */ /* 0x000fe20003f06270 */
[----:B------:R-:W-:Y:S01]  /*02f0*/  IMAD.X R15, RZ, RZ, R9, P1 ;  /* 0x000000ffff0f7224 */ /* 0x000fe200008e0609 */
[----:B------:R-:W-:-:S04]  /*0300*/  LEA.HI.X R11, R12, UR7, R11, 0x2, P2 ;  /* 0x000000070c0b7c11 */ /* 0x000fc800090f140b */
[----:B------:R-:W-:Y:S02]  /*0310*/  SEL R12, R15, R9, !P0 ;  /* 0x000000090f0c7207 */ /* 0x000fe40004000000 */
[----:B------:R-:W-:-:S03]  /*0320*/  SEL R9, R13, R8, !P0 ;  /* 0x000000080d097207 */ /* 0x000fc60004000000 */
[----:B------:R-:W-:Y:S02]  /*0330*/  IMAD R13, R12, 0x18, RZ ;  /* 0x000000180c0d7824 */ /* 0x000fe400078e02ff */
[----:B------:R-:W-:-:S04]  /*0340*/  IMAD.WIDE.U32 R6, R9, 0x18, R6 ;  /* 0x0000001809067825 */ /* 0x000fc800078e0006 */
[----:B------:R-:W-:-:S04]  /*0350*/  IMAD.WIDE.U32 R10, R9, 0x18, R10 ;  /* 0x00000018090a7825 */ /* 0x000fc800078e000a */
[----:B------:R-:W-:Y:S02]  /*0360*/  IMAD.IADD R7, R7, 0x1, R13 ;  /* 0x0000000107077824 */ /* 0x000fe400078e020d */
[----:B------:R-:W-:Y:S02]  /*0370*/  IMAD.IADD R11, R13, 0x1, R11 ;  /* 0x000000010d0b7824 */ /* 0x000fe400078e020b */
[----:B------:R-:W-:-:S04]  /*0380*/  IMAD.WIDE R6, R3, 0x4, R6 ;  /* 0x0000000403067825 */ /* 0x000fc800078e0206 */
[----:B------:R-:W-:Y:S02]  /*0390*/  IMAD.WIDE R8, R3, 0x4, R10 ;  /* 0x0000000403087825 */ /* 0x000fe400078e020a */
[----:B------:R-:W2:Y:S01]  /*03a0*/  LDG.E.EL R7, desc[UR4][R6.64] ;  /* 0x0000000406077981 */ /* 0x000ea2000c2e1900 */
[----:B------:R-:W1:Y:S03]  /*03b0*/  LDC.64 R2, c[0x0][0x238] ;  /* 0x00008e00ff027b82 */ /* 0x000e660000000a00 */
[----:B------:R-:W2:Y:S01]  /*03c0*/  LDG.E.EL R8, desc[UR4][R8.64] ;  /* 0x0000000408087981 */ /* 0x000ea2000c2e1900 */
[----:B-1----:R-:W-:-:S04]  /*03d0*/  IMAD.WIDE R2, R0, 0x4, R2 ;  /* 0x0000000400027825 */ /* 0x002fc800078e0202 */
[----:B--2---:R-:W-:-:S04]  /*03e0*/  FADD R10, -R7, R8 ;  /* 0x00000008070a7221 */ /* 0x004fc80000000100 */
[----:B-----5:R-:W-:-:S05]  /*03f0*/  FFMA R11, R4, R10, R7 ;  /* 0x0000000a040b7223 */ /* 0x020fca0000000007 */
[----:B------:R-:W-:Y:S01]  /*0400*/  STG.E desc[UR4][R2.64], R11 ;  /* 0x0000000b02007986 */ /* 0x000fe2000c101904 */
[----:B------:R-:W-:Y:S05]  /*0410*/  EXIT ;  /* 0x000000000000794d */ /* 0x000fea0003800000 */
.L_x_0:
[----:B------:R-:W-:-:S00]  /*0420*/  BRA `(.L_x_0) ;  /* 0xfffffffc00fc7947 */ /* 0x000fc0000383ffff */
[----:B------:R-:W-:-:S00]  /*0430*/  NOP ;  /* 0x0000000000007918 */ /* 0x000fc00000000000 */
        /* <DEDUP_REMOVED lines=12> */
.L_x_1:


//--------------------- .nv.constant0.triton_poi_fused__unsafe_index_add_mul_sub_20 --------------------------
	.section	.nv.constant0.triton_poi_fused__unsafe_index_add_mul_sub_20,"a",@progbits
	.sectionflags	@""
	.align	4
.nv.constant0.triton_poi_fused__unsafe_index_add_mul_sub_20:
	.zero		580
